	.headerflags	@"EF_CUDA_TEXMODE_UNIFIED EF_CUDA_64BIT_ADDRESS EF_CUDA_SM89 EF_CUDA_VIRTUAL_SM(EF_CUDA_SM89)"
	.elftype	@"ET_EXEC"


//--------------------- .nv.info                  --------------------------
	.section	.nv.info,"",@"SHT_CUDA_INFO"
	.align	4


	//----- nvinfo : EIATTR_REGCOUNT
	.align		4
        /*0000*/ 	.byte	0x04, 0x2f
        /*0002*/ 	.short	(.L_1 - .L_0)
	.align		4
.L_0:
        /*0004*/ 	.word	index@(triton_poi_fused_add_neg_18)
        /*0008*/ 	.word	0x00000010


	//----- nvinfo : EIATTR_FRAME_SIZE
	.align		4
.L_1:
        /*000c*/ 	.byte	0x04, 0x11
        /*000e*/ 	.short	(.L_3 - .L_2)
	.align		4
.L_2:
        /*0010*/ 	.word	index@(triton_poi_fused_add_neg_18)
        /*0014*/ 	.word	0x00000000


	//----- nvinfo : EIATTR_MIN_STACK_SIZE
	.align		4
.L_3:
        /*0018*/ 	.byte	0x04, 0x12
        /*001a*/ 	.short	(.L_5 - .L_4)
	.align		4
.L_4:
        /*001c*/ 	.word	index@(triton_poi_fused_add_neg_18)
        /*0020*/ 	.word	0x00000000
.L_5:


//--------------------- .nv.info.triton_poi_fused_add_neg_18 --------------------------
	.section	.nv.info.triton_poi_fused_add_neg_18,"",@"SHT_CUDA_INFO"
	.sectionflags	@""
	.align	4


	//----- nvinfo : EIATTR_CUDA_API_VERSION
	.align		4
        /*0000*/ 	.byte	0x04, 0x37
        /*0002*/ 	.short	(.L_7 - .L_6)
.L_6:
        /*0004*/ 	.word	0x00000080


	//----- nvinfo : EIATTR_PARAM_CBANK
	.align		4
.L_7:
        /*0008*/ 	.byte	0x04, 0x0a
        /*000a*/ 	.short	(.L_9 - .L_8)
	.align		4
.L_8:
        /*000c*/ 	.word	index@(.nv.constant0.triton_poi_fused_add_neg_18)
        /*0010*/ 	.short	0x0160
        /*0012*/ 	.short	0x0038


	//----- nvinfo : EIATTR_CBANK_PARAM_SIZE
	.align		4
.L_9:
        /*0014*/ 	.byte	0x03, 0x19
        /*0016*/ 	.short	0x0038


	//----- nvinfo : EIATTR_KPARAM_INFO
	.align		4
        /*0018*/ 	.byte	0x04, 0x17
        /*001a*/ 	.short	(.L_11 - .L_10)
.L_10:
        /*001c*/ 	.word	0x00000000
        /*0020*/ 	.short	0x0006
        /*0022*/ 	.short	0x0030
        /*0024*/ 	.byte	0x00, 0xf4, 0x21, 0x00


	//----- nvinfo : EIATTR_KPARAM_INFO
	.align		4
.L_11:
        /*0028*/ 	.byte	0x04, 0x17
        /*002a*/ 	.short	(.L_13 - .L_12)
.L_12:
        /*002c*/ 	.word	0x00000000
        /*0030*/ 	.short	0x0005
        /*0032*/ 	.short	0x0028
        /*0034*/ 	.byte	0x00, 0xf0, 0x11, 0x00


	//----- nvinfo : EIATTR_KPARAM_INFO
	.align		4
.L_13:
        /*0038*/ 	.byte	0x04, 0x17
        /*003a*/ 	.short	(.L_15 - .L_14)
.L_14:
        /*003c*/ 	.word	0x00000000
        /*0040*/ 	.short	0x0004
        /*0042*/ 	.short	0x0020
        /*0044*/ 	.byte	0x00, 0xf4, 0x21, 0x00


	//----- nvinfo : EIATTR_KPARAM_INFO
	.align		4
.L_15:
        /*0048*/ 	.byte	0x04, 0x17
        /*004a*/ 	.short	(.L_17 - .L_16)
.L_16:
        /*004c*/ 	.word	0x00000000
        /*0050*/ 	.short	0x0003
        /*0052*/ 	.short	0x0018
        /*0054*/ 	.byte	0x00, 0xf4, 0x21, 0x00


	//----- nvinfo : EIATTR_KPARAM_INFO
	.align		4
.L_17:
        /*0058*/ 	.byte	0x04, 0x17
        /*005a*/ 	.short	(.L_19 - .L_18)
.L_18:
        /*005c*/ 	.word	0x00000000
        /*0060*/ 	.short	0x0002
        /*0062*/ 	.short	0x0010
        /*0064*/ 	.byte	0x00, 0xf4, 0x21, 0x00


	//----- nvinfo : EIATTR_KPARAM_INFO
	.align		4
.L_19:
        /*0068*/ 	.byte	0x04, 0x17
        /*006a*/ 	.short	(.L_21 - .L_20)
.L_20:
        /*006c*/ 	.word	0x00000000
        /*0070*/ 	.short	0x0001
        /*0072*/ 	.short	0x0008
        /*0074*/ 	.byte	0x00, 0xf4, 0x21, 0x00


	//----- nvinfo : EIATTR_KPARAM_INFO
	.align		4
.L_21:
        /*0078*/ 	.byte	0x04, 0x17
        /*007a*/ 	.short	(.L_23 - .L_22)
.L_22:
        /*007c*/ 	.word	0x00000000
        /*0080*/ 	.short	0x0000
        /*0082*/ 	.short	0x0000
        /*0084*/ 	.byte	0x00, 0xf4, 0x21, 0x00


	//----- nvinfo : EIATTR_MAXREG_COUNT
	.align		4
.L_23:
        /*0088*/ 	.byte	0x03, 0x1b
        /*008a*/ 	.short	0x00ff


	//----- nvinfo : EIATTR_EXIT_INSTR_OFFSETS
	.align		4
        /*008c*/ 	.byte	0x04, 0x1c
        /*008e*/ 	.short	(.L_25 - .L_24)


	//   ....[0]....
.L_24:
        /*0090*/ 	.word	0x000001a0


	//----- nvinfo : EIATTR_REQNTID
	.align		4
.L_25:
        /*0094*/ 	.byte	0x04, 0x10
        /*0096*/ 	.short	(.L_27 - .L_26)
.L_26:
        /*0098*/ 	.word	0x00000080
        /*009c*/ 	.word	0x00000001
        /*00a0*/ 	.word	0x00000001
.L_27:


//--------------------- .nv.callgraph             --------------------------
	.section	.nv.callgraph,"",@"SHT_CUDA_CALLGRAPH"
	.align	4
	.sectionentsize	8
	.align		4
        /*0000*/ 	.word	0x00000000
	.align		4
        /*0004*/ 	.word	0xffffffff
	.align		4
        /*0008*/ 	.word	0x00000000
	.align		4
        /*000c*/ 	.word	0xfffffffe
	.align		4
        /*0010*/ 	.word	0x00000000
	.align		4
        /*0014*/ 	.word	0xfffffffd
	.align		4
        /*0018*/ 	.word	0x00000000
	.align		4
        /*001c*/ 	.word	0xfffffffc


//--------------------- .nv.rel.action            --------------------------
	.section	.nv.rel.action,"",@"SHT_CUDA_RELOCINFO"
	.align	8
	.sectionentsize	8
        /*0000*/ 	.byte	0x73, 0x00, 0x00, 0x00, 0x00, 0x00, 0x00, 0x00, 0x00, 0x00, 0x00, 0x11, 0x25, 0x00, 0x05, 0x36


//--------------------- .nv.constant0.triton_poi_fused_add_neg_18 --------------------------
	.section	.nv.constant0.triton_poi_fused_add_neg_18,"a",@progbits
	.sectionflags	@""
	.align	4
.nv.constant0.triton_poi_fused_add_neg_18:
	.zero		408


//--------------------- .text.triton_poi_fused_add_neg_18 --------------------------
	.section	.text.triton_poi_fused_add_neg_18,"ax",@progbits
	.sectioninfo	@"SHI_REGISTERS=16"
	.align	128
        .global         triton_poi_fused_add_neg_18
        .type           triton_poi_fused_add_neg_18,@function
        .size           triton_poi_fused_add_neg_18,(.L_x_1 - triton_poi_fused_add_neg_18)
        .other          triton_poi_fused_add_neg_18,@"STO_CUDA_ENTRY STV_DEFAULT"
triton_poi_fused_add_neg_18:
.text.triton_poi_fused_add_neg_18:
[----:B------:R-:W-:Y:S02]  /*0000*/  MOV R1, c[0x0][0x28] ;  /* 0x00000a0000017a02 */ /* 0x000fe40000000f00 */
[----:B------:R-:W0:Y:S01]  /*0010*/  S2R R0, SR_TID.X ;  /* 0x0000000000007919 */ /* 0x000e220000002100 */
[----:B------:R-:W-:Y:S01]  /*0020*/  MOV R13, 0x4 ;  /* 0x00000004000d7802 */ /* 0x000fe20000000f00 */
[----:B------:R-:W-:Y:S02]  /*0030*/  ULDC.64 UR4, c[0x0][0x118] ;  /* 0x0000460000047ab9 */ /* 0x000fe40000000a00 */
[----:B------:R-:W1:Y:S01]  /*0040*/  S2R R3, SR_CTAID.X ;  /* 0x0000000000037919 */ /* 0x000e620000002500 */
[----:B0-----:R-:W-:-:S04]  /*0050*/  SHF.L.U32 R0, R0, 0x1, RZ ;  /* 0x0000000100007819 */ /* 0x001fc800000006ff */
[----:B------:R-:W-:-:S04]  /*0060*/  LOP3.LUT R0, R0, 0xfe, RZ, 0xc0, !PT ;  /* 0x000000fe00007812 */ /* 0x000fc800078ec0ff */
[----:B-1----:R-:W-:-:S05]  /*0070*/  LEA R0, R3, R0, 0x8 ;  /* 0x0000000003007211 */ /* 0x002fca00078e40ff */
[----:B------:R-:W-:-:S04]  /*0080*/  IMAD.WIDE R2, R0, R13, c[0x0][0x160] ;  /* 0x0000580000027625 */ /* 0x000fc800078e020d */
[CC--:B------:R-:W-:Y:S02]  /*0090*/  IMAD.WIDE R4, R0.reuse, R13.reuse, c[0x0][0x168] ;  /* 0x00005a0000047625 */ /* 0x0c0fe400078e020d */
[----:B------:R-:W2:Y:S02]  /*00a0*/  LDG.E.64 R2, [R2.64] ;  /* 0x0000000402027981 */ /* 0x000ea4000c1e1b00 */
[CC--:B------:R-:W-:Y:S02]  /*00b0*/  IMAD.WIDE R6, R0.reuse, R13.reuse, c[0x0][0x170] ;  /* 0x00005c0000067625 */ /* 0x0c0fe400078e020d */
[----:B------:R-:W2:Y:S02]  /*00c0*/  LDG.E.64 R4, [R4.64] ;  /* 0x0000000404047981 */ /* 0x000ea4000c1e1b00 */
[----:B------:R-:W-:Y:S02]  /*00d0*/  IMAD.WIDE R8, R0, R13, c[0x0][0x178] ;  /* 0x00005e0000087625 */ /* 0x000fe400078e020d */
[----:B------:R-:W3:Y:S04]  /*00e0*/  LDG.E.64 R6, [R6.64] ;  /* 0x0000000406067981 */ /* 0x000ee8000c1e1b00 */
[----:B------:R-:W4:Y:S01]  /*00f0*/  LDG.E.64 R8, [R8.64] ;  /* 0x0000000408087981 */ /* 0x000f22000c1e1b00 */
[----:B--2---:R-:W-:Y:S01]  /*0100*/  FADD R11, R2, R4 ;  /* 0x00000004020b7221 */ /* 0x004fe20000000000 */
[----:B------:R-:W-:-:S03]  /*0110*/  FADD R10, R3, R5 ;  /* 0x00000005030a7221 */ /* 0x000fc60000000000 */
[----:B---3--:R-:W-:Y:S01]  /*0120*/  FADD R11, R6, R11 ;  /* 0x0000000b060b7221 */ /* 0x008fe20000000000 */
[----:B------:R-:W-:-:S03]  /*0130*/  FADD R10, R7, R10 ;  /* 0x0000000a070a7221 */ /* 0x000fc60000000000 */
[----:B----4-:R-:W-:Y:S01]  /*0140*/  FADD R11, R8, R11 ;  /* 0x0000000b080b7221 */ /* 0x010fe20000000000 */
[----:B------:R-:W-:Y:S01]  /*0150*/  FADD R10, R9, R10 ;  /* 0x0000000a090a7221 */ /* 0x000fe20000000000 */
[----:B------:R-:W-:Y:S02]  /*0160*/  IMAD.WIDE R2, R0, R13, c[0x0][0x180] ;  /* 0x0000600000027625 */ /* 0x000fe400078e020d */
[----:B------:R-:W-:Y:S01]  /*0170*/  FADD R4, RZ, -R11 ;  /* 0x8000000bff047221 */ /* 0x000fe20000000000 */
[----:B------:R-:W-:-:S05]  /*0180*/  FADD R5, RZ, -R10 ;  /* 0x8000000aff057221 */ /* 0x000fca0000000000 */
[----:B------:R-:W-:Y:S01]  /*0190*/  STG.E.64 [R2.64], R4 ;  /* 0x0000000402007986 */ /* 0x000fe2000c101b04 */
[----:B------:R-:W-:Y:S05]  /*01a0*/  EXIT ;  /* 0x000000000000794d */ /* 0x000fea0003800000 */
.L_x_0:
[----:B------:R-:W-:-:S00]  /*01b0*/  BRA `(.L_x_0) ;  /* 0xfffffff000007947 */ /* 0x000fc0000383ffff */
[----:B------:R-:W-:-:S00]  /*01c0*/  NOP ;  /* 0x0000000000007918 */ /* 0x000fc00000000000 */
        /* <DEDUP_REMOVED lines=11> */
.L_x_1:
